//
// Generated by NVIDIA NVVM Compiler
//
// Compiler Build ID: CL-36424714
// Cuda compilation tools, release 13.0, V13.0.88
// Based on NVVM 20.0.0
//

.version 9.0
.target sm_100
.address_size 64

.func  (.param .b32 func_retval0) _Z14anonymous_multff
(
	.param .b32 _Z14anonymous_multff_param_0,
	.param .b32 _Z14anonymous_multff_param_1
)
;
.func  (.param .b32 func_retval0) _Z13anonymous_sumff
(
	.param .b32 _Z13anonymous_sumff_param_0,
	.param .b32 _Z13anonymous_sumff_param_1
)
;
// _ZZ13reduce_kernelPfS_PFfffEiE5cache has been demoted
.global .align 8 .u64 anonymous_mult_ptr = _Z14anonymous_multff;
.global .align 8 .u64 anonymous_sum_ptr = _Z13anonymous_sumff;

.func  (.param .b32 func_retval0) _Z14anonymous_multff(
	.param .b32 _Z14anonymous_multff_param_0,
	.param .b32 _Z14anonymous_multff_param_1
)
{
	.reg .b32 	%f<4>;

	ld.param.f32 	%f1, [_Z14anonymous_multff_param_0];
	ld.param.f32 	%f2, [_Z14anonymous_multff_param_1];
	mul.f32 	%f3, %f1, %f2;
	st.param.f32 	[func_retval0], %f3;
	ret;

}
.func  (.param .b32 func_retval0) _Z13anonymous_sumff(
	.param .b32 _Z13anonymous_sumff_param_0,
	.param .b32 _Z13anonymous_sumff_param_1
)
{
	.reg .b32 	%f<4>;

	ld.param.f32 	%f1, [_Z13anonymous_sumff_param_0];
	ld.param.f32 	%f2, [_Z13anonymous_sumff_param_1];
	add.f32 	%f3, %f1, %f2;
	st.param.f32 	[func_retval0], %f3;
	ret;

}
	// .globl	_Z11map_2kernelPfS_S_iPFfffE
.visible .entry _Z11map_2kernelPfS_S_iPFfffE(
	.param .u64 .ptr .align 1 _Z11map_2kernelPfS_S_iPFfffE_param_0,
	.param .u64 .ptr .align 1 _Z11map_2kernelPfS_S_iPFfffE_param_1,
	.param .u64 .ptr .align 1 _Z11map_2kernelPfS_S_iPFfffE_param_2,
	.param .u32 _Z11map_2kernelPfS_S_iPFfffE_param_3,
	.param .u64 .ptr .align 1 _Z11map_2kernelPfS_S_iPFfffE_param_4
)
{
	.reg .pred 	%p<2>;
	.reg .b32 	%r<6>;
	.reg .b32 	%f<5>;
	.reg .b64 	%rd<12>;

	ld.param.u64 	%rd1, [_Z11map_2kernelPfS_S_iPFfffE_param_0];
	ld.param.u64 	%rd2, [_Z11map_2kernelPfS_S_iPFfffE_param_1];
	ld.param.u64 	%rd3, [_Z11map_2kernelPfS_S_iPFfffE_param_2];
	ld.param.u32 	%r2, [_Z11map_2kernelPfS_S_iPFfffE_param_3];
	ld.param.u64 	%rd4, [_Z11map_2kernelPfS_S_iPFfffE_param_4];
	mov.u32 	%r3, %ctaid.x;
	mov.u32 	%r4, %ntid.x;
	mov.u32 	%r5, %tid.x;
	mad.lo.s32 	%r1, %r3, %r4, %r5;
	setp.ge.s32 	%p1, %r1, %r2;
	@%p1 bra 	$L__BB2_2;
	cvta.to.global.u64 	%rd5, %rd1;
	cvta.to.global.u64 	%rd6, %rd2;
	cvta.to.global.u64 	%rd7, %rd3;
	mul.wide.s32 	%rd8, %r1, 4;
	add.s64 	%rd9, %rd5, %rd8;
	ld.global.f32 	%f1, [%rd9];
	add.s64 	%rd10, %rd6, %rd8;
	ld.global.f32 	%f2, [%rd10];
	{ // callseq 0, 0
	.param .b32 param0;
	st.param.f32 	[param0], %f1;
	.param .b32 param1;
	st.param.f32 	[param1], %f2;
	.param .b32 retval0;
	prototype_0 : .callprototype (.param .b32 _) _ (.param .b32 _, .param .b32 _);
	call (retval0), 
	%rd4, 
	(
	param0, 
	param1
	)
	, prototype_0;
	ld.param.f32 	%f3, [retval0];
	} // callseq 0
	add.s64 	%rd11, %rd7, %rd8;
	st.global.f32 	[%rd11], %f3;
$L__BB2_2:
	ret;

}
	// .globl	_Z13reduce_kernelPfS_PFfffEi
.visible .entry _Z13reduce_kernelPfS_PFfffEi(
	.param .u64 .ptr .align 1 _Z13reduce_kernelPfS_PFfffEi_param_0,
	.param .u64 .ptr .align 1 _Z13reduce_kernelPfS_PFfffEi_param_1,
	.param .u64 .ptr .align 1 _Z13reduce_kernelPfS_PFfffEi_param_2,
	.param .u32 _Z13reduce_kernelPfS_PFfffEi_param_3
)
{
	.reg .pred 	%p<8>;
	.reg .b32 	%r<22>;
	.reg .b32 	%f<19>;
	.reg .b64 	%rd<8>;
	// demoted variable
	.shared .align 4 .b8 _ZZ13reduce_kernelPfS_PFfffEiE5cache[1024];
	ld.param.u64 	%rd3, [_Z13reduce_kernelPfS_PFfffEi_param_0];
	ld.param.u64 	%rd4, [_Z13reduce_kernelPfS_PFfffEi_param_1];
	ld.param.u64 	%rd5, [_Z13reduce_kernelPfS_PFfffEi_param_2];
	ld.param.u32 	%r10, [_Z13reduce_kernelPfS_PFfffEi_param_3];
	mov.u32 	%r1, %tid.x;
	mov.u32 	%r11, %ctaid.x;
	mov.u32 	%r21, %ntid.x;
	mad.lo.s32 	%r20, %r11, %r21, %r1;
	setp.ge.s32 	%p1, %r20, %r10;
	mov.f32 	%f18, 0f00000000;
	@%p1 bra 	$L__BB3_3;
	mov.u32 	%r12, %nctaid.x;
	mul.lo.s32 	%r4, %r21, %r12;
	cvta.to.global.u64 	%rd1, %rd3;
	mov.f32 	%f18, 0f00000000;
$L__BB3_2:
	mul.wide.s32 	%rd6, %r20, 4;
	add.s64 	%rd7, %rd1, %rd6;
	ld.global.f32 	%f6, [%rd7];
	{ // callseq 1, 0
	.param .b32 param0;
	st.param.f32 	[param0], %f6;
	.param .b32 param1;
	st.param.f32 	[param1], %f18;
	.param .b32 retval0;
	prototype_1 : .callprototype (.param .b32 _) _ (.param .b32 _, .param .b32 _);
	call (retval0), 
	%rd5, 
	(
	param0, 
	param1
	)
	, prototype_1;
	ld.param.f32 	%f18, [retval0];
	} // callseq 1
	add.s32 	%r20, %r20, %r4;
	setp.lt.s32 	%p2, %r20, %r10;
	@%p2 bra 	$L__BB3_2;
$L__BB3_3:
	shl.b32 	%r13, %r1, 2;
	mov.u32 	%r14, _ZZ13reduce_kernelPfS_PFfffEiE5cache;
	add.s32 	%r7, %r14, %r13;
	st.shared.f32 	[%r7], %f18;
	bar.sync 	0;
	setp.lt.u32 	%p3, %r21, 2;
	@%p3 bra 	$L__BB3_7;
$L__BB3_4:
	shr.u32 	%r9, %r21, 1;
	setp.ge.u32 	%p4, %r1, %r9;
	@%p4 bra 	$L__BB3_6;
	shl.b32 	%r15, %r9, 2;
	add.s32 	%r16, %r7, %r15;
	ld.shared.f32 	%f8, [%r16];
	ld.shared.f32 	%f9, [%r7];
	{ // callseq 2, 0
	.param .b32 param0;
	st.param.f32 	[param0], %f8;
	.param .b32 param1;
	st.param.f32 	[param1], %f9;
	.param .b32 retval0;
	prototype_2 : .callprototype (.param .b32 _) _ (.param .b32 _, .param .b32 _);
	call (retval0), 
	%rd5, 
	(
	param0, 
	param1
	)
	, prototype_2;
	ld.param.f32 	%f10, [retval0];
	} // callseq 2
	st.shared.f32 	[%r7], %f10;
$L__BB3_6:
	bar.sync 	0;
	setp.gt.u32 	%p5, %r21, 3;
	mov.u32 	%r21, %r9;
	@%p5 bra 	$L__BB3_4;
$L__BB3_7:
	setp.ne.s32 	%p6, %r1, 0;
	@%p6 bra 	$L__BB3_10;
	cvta.to.global.u64 	%rd2, %rd4;
$L__BB3_9:
	ld.global.f32 	%f12, [%rd2];
	ld.shared.f32 	%f13, [_ZZ13reduce_kernelPfS_PFfffEiE5cache];
	{ // callseq 3, 0
	.param .b32 param0;
	st.param.f32 	[param0], %f13;
	.param .b32 param1;
	st.param.f32 	[param1], %f12;
	.param .b32 retval0;
	prototype_3 : .callprototype (.param .b32 _) _ (.param .b32 _, .param .b32 _);
	call (retval0), 
	%rd5, 
	(
	param0, 
	param1
	)
	, prototype_3;
	ld.param.f32 	%f14, [retval0];
	} // callseq 3
	mov.b32 	%r17, %f12;
	mov.b32 	%r18, %f14;
	atom.relaxed.global.cas.b32 	%r19, [%rd2], %r17, %r18;
	mov.b32 	%f16, %r19;
	setp.neu.f32 	%p7, %f12, %f16;
	@%p7 bra 	$L__BB3_9;
$L__BB3_10:
	ret;

}


// ===== COMPILED SASS (sm_100) =====

	.target	sm_100

	.elftype	@"ET_EXEC"


//--------------------- .note.nv.tkinfo           --------------------------
	.section	.note.nv.tkinfo,"",@"SHT_NOTE"
	.sectionflags	@"SHF_NOTE_NV_TKINFO"
	.tkinfo
        /*0018*/ 	.word	0x00000002
        /*0030*/ 	.string	""
        /*0030*/ 	.string	"ptxas"
        /*0030*/ 	.string	"Cuda compilation tools, release 13.0, V13.0.88"
        /*0030*/ 	.string	"Build cuda_13.0.r13.0/compiler.36424714_0"
        /*0030*/ 	.string	"-arch sm_100 -m 64 "



//--------------------- .note.nv.cuinfo           --------------------------
	.section	.note.nv.cuinfo,"",@"SHT_NOTE"
	.sectionflags	@"SHF_NOTE_NV_CUINFO"
        /*0018*/ 	.short	0x0002
        /*001a*/ 	.short	0x0064
        /*001c*/ 	.short	0x0082
	.zero		2


//--------------------- .nv.info                  --------------------------
	.section	.nv.info,"",@"SHT_CUDA_INFO"
	.align	4


	//----- nvinfo : EIATTR_REGCOUNT
	.align		4
        /*0000*/ 	.byte	0x04, 0x2f
        /*0002*/ 	.short	(.L_3 - .L_2)
	.align		4
.L_2:
        /*0004*/ 	.word	index@(_Z11map_2kernelPfS_S_iPFfffE)
        /*0008*/ 	.word	0x00000018


	//----- nvinfo : EIATTR_FRAME_SIZE
	.align		4
.L_3:
        /*000c*/ 	.byte	0x04, 0x11
        /*000e*/ 	.short	(.L_5 - .L_4)
	.align		4
.L_4:
        /*0010*/ 	.word	index@($_Z11map_2kernelPfS_S_iPFfffE$_Z14anonymous_multff)
        /*0014*/ 	.word	0x00000000


	//----- nvinfo : EIATTR_FRAME_SIZE
	.align		4
.L_5:
        /*0018*/ 	.byte	0x04, 0x11
        /*001a*/ 	.short	(.L_7 - .L_6)
	.align		4
.L_6:
        /*001c*/ 	.word	index@($_Z11map_2kernelPfS_S_iPFfffE$_Z13anonymous_sumff)
        /*0020*/ 	.word	0x00000000


	//----- nvinfo : EIATTR_FRAME_SIZE
	.align		4
.L_7:
        /*0024*/ 	.byte	0x04, 0x11
        /*0026*/ 	.short	(.L_9 - .L_8)
	.align		4
.L_8:
        /*0028*/ 	.word	index@(_Z11map_2kernelPfS_S_iPFfffE)
        /*002c*/ 	.word	0x00000000


	//----- nvinfo : EIATTR_REGCOUNT
	.align		4
.L_9:
        /*0030*/ 	.byte	0x04, 0x2f
        /*0032*/ 	.short	(.L_11 - .L_10)
	.align		4
.L_10:
        /*0034*/ 	.word	index@(_Z13reduce_kernelPfS_PFfffEi)
        /*0038*/ 	.word	0x0000001a


	//----- nvinfo : EIATTR_FRAME_SIZE
	.align		4
.L_11:
        /*003c*/ 	.byte	0x04, 0x11
        /*003e*/ 	.short	(.L_13 - .L_12)
	.align		4
.L_12:
        /*0040*/ 	.word	index@($_Z13reduce_kernelPfS_PFfffEi$_Z14anonymous_multff)
        /*0044*/ 	.word	0x00000000


	//----- nvinfo : EIATTR_FRAME_SIZE
	.align		4
.L_13:
        /*0048*/ 	.byte	0x04, 0x11
        /*004a*/ 	.short	(.L_15 - .L_14)
	.align		4
.L_14:
        /*004c*/ 	.word	index@($_Z13reduce_kernelPfS_PFfffEi$_Z13anonymous_sumff)
        /*0050*/ 	.word	0x00000000


	//----- nvinfo : EIATTR_FRAME_SIZE
	.align		4
.L_15:
        /*0054*/ 	.byte	0x04, 0x11
        /*0056*/ 	.short	(.L_17 - .L_16)
	.align		4
.L_16:
        /*0058*/ 	.word	index@(_Z13reduce_kernelPfS_PFfffEi)
        /*005c*/ 	.word	0x00000000


	//----- nvinfo : EIATTR_MIN_STACK_SIZE
	.align		4
.L_17:
        /*0060*/ 	.byte	0x04, 0x12
        /*0062*/ 	.short	(.L_19 - .L_18)
	.align		4
.L_18:
        /*0064*/ 	.word	index@(_Z13reduce_kernelPfS_PFfffEi)
        /*0068*/ 	.word	0x00000000


	//----- nvinfo : EIATTR_MIN_STACK_SIZE
	.align		4
.L_19:
        /*006c*/ 	.byte	0x04, 0x12
        /*006e*/ 	.short	(.L_21 - .L_20)
	.align		4
.L_20:
        /*0070*/ 	.word	index@(_Z11map_2kernelPfS_S_iPFfffE)
        /*0074*/ 	.word	0x00000000
.L_21:


//--------------------- .nv.compat                --------------------------
	.section	.nv.compat,"",@"SHT_CUDA_COMPAT_INFO"
	.align	4
        /*0000*/ 	.byte	0x02, 0x09, 0x00, 0x00, 0x02, 0x02, 0x01, 0x00, 0x02, 0x05, 0x05, 0x00, 0x03, 0x07, 0x01, 0x01
        /*0010*/ 	.byte	0x02, 0x03, 0x00, 0x00, 0x02, 0x06, 0x01, 0x00, 0x04, 0x0b, 0x08, 0x00, 0x09, 0x00, 0x00, 0x00
        /*0020*/ 	.byte	0x00, 0x00, 0x00, 0x00


//--------------------- .nv.info._Z13reduce_kernelPfS_PFfffEi --------------------------
	.section	.nv.info._Z13reduce_kernelPfS_PFfffEi,"",@"SHT_CUDA_INFO"
	.sectionflags	@""
	.align	4


	//----- nvinfo : EIATTR_CUDA_API_VERSION
	.align		4
        /*0000*/ 	.byte	0x04, 0x37
        /*0002*/ 	.short	(.L_23 - .L_22)
.L_22:
        /*0004*/ 	.word	0x00000082


	//----- nvinfo : EIATTR_KPARAM_INFO
	.align		4
.L_23:
        /*0008*/ 	.byte	0x04, 0x17
        /*000a*/ 	.short	(.L_25 - .L_24)
.L_24:
        /*000c*/ 	.word	0x00000000
        /*0010*/ 	.short	0x0003
        /*0012*/ 	.short	0x0018
        /*0014*/ 	.byte	0x00, 0xf0, 0x11, 0x00


	//----- nvinfo : EIATTR_KPARAM_INFO
	.align		4
.L_25:
        /*0018*/ 	.byte	0x04, 0x17
        /*001a*/ 	.short	(.L_27 - .L_26)
.L_26:
        /*001c*/ 	.word	0x00000000
        /*0020*/ 	.short	0x0002
        /*0022*/ 	.short	0x0010
        /*0024*/ 	.byte	0x00, 0xf5, 0x21, 0x00


	//----- nvinfo : EIATTR_KPARAM_INFO
	.align		4
.L_27:
        /*0028*/ 	.byte	0x04, 0x17
        /*002a*/ 	.short	(.L_29 - .L_28)
.L_28:
        /*002c*/ 	.word	0x00000000
        /*0030*/ 	.short	0x0001
        /*0032*/ 	.short	0x0008
        /*0034*/ 	.byte	0x00, 0xf5, 0x21, 0x00


	//----- nvinfo : EIATTR_KPARAM_INFO
	.align		4
.L_29:
        /*0038*/ 	.byte	0x04, 0x17
        /*003a*/ 	.short	(.L_31 - .L_30)
.L_30:
        /*003c*/ 	.word	0x00000000
        /*0040*/ 	.short	0x0000
        /*0042*/ 	.short	0x0000
        /*0044*/ 	.byte	0x00, 0xf5, 0x21, 0x00


	//----- nvinfo : EIATTR_SPARSE_MMA_MASK
	.align		4
.L_31:
        /*0048*/ 	.byte	0x03, 0x50
        /*004a*/ 	.short	0x0000


	//----- nvinfo : EIATTR_MAXREG_COUNT
	.align		4
        /*004c*/ 	.byte	0x03, 0x1b
        /*004e*/ 	.short	0x00ff


	//----- nvinfo : EIATTR_NUM_BARRIERS
	.align		4
        /*0050*/ 	.byte	0x02, 0x4c
        /*0052*/ 	.byte	0x01
	.zero		1


	//----- nvinfo : EIATTR_MERCURY_ISA_VERSION
	.align		4
        /*0054*/ 	.byte	0x03, 0x5f
        /*0056*/ 	.short	0x0101


	//----- nvinfo : EIATTR_VRC_CTA_INIT_COUNT
	.align		4
        /*0058*/ 	.byte	0x02, 0x4a
	.zero		1
	.zero		1


	//----- nvinfo : EIATTR_EXIT_INSTR_OFFSETS
	.align		4
        /*005c*/ 	.byte	0x04, 0x1c
        /*005e*/ 	.short	(.L_33 - .L_32)


	//   ....[0]....
.L_32:
        /*0060*/ 	.word	0x00000390


	//   ....[1]....
        /*0064*/ 	.word	0x000004e0


	//----- nvinfo : EIATTR_CRS_STACK_SIZE
	.align		4
.L_33:
        /*0068*/ 	.byte	0x04, 0x1e
        /*006a*/ 	.short	(.L_35 - .L_34)
.L_34:
        /*006c*/ 	.word	0x00000000


	//----- nvinfo : EIATTR_CBANK_PARAM_SIZE
	.align		4
.L_35:
        /*0070*/ 	.byte	0x03, 0x19
        /*0072*/ 	.short	0x001c


	//----- nvinfo : EIATTR_PARAM_CBANK
	.align		4
        /*0074*/ 	.byte	0x04, 0x0a
        /*0076*/ 	.short	(.L_37 - .L_36)
	.align		4
.L_36:
        /*0078*/ 	.word	index@(.nv.constant0._Z13reduce_kernelPfS_PFfffEi)
        /*007c*/ 	.short	0x0380
        /*007e*/ 	.short	0x001c


	//----- nvinfo : EIATTR_SW_WAR
	.align		4
.L_37:
        /*0080*/ 	.byte	0x04, 0x36
        /*0082*/ 	.short	(.L_39 - .L_38)
.L_38:
        /*0084*/ 	.word	0x00000008
.L_39:


//--------------------- .nv.info._Z11map_2kernelPfS_S_iPFfffE --------------------------
	.section	.nv.info._Z11map_2kernelPfS_S_iPFfffE,"",@"SHT_CUDA_INFO"
	.sectionflags	@""
	.align	4


	//----- nvinfo : EIATTR_CUDA_API_VERSION
	.align		4
        /*0000*/ 	.byte	0x04, 0x37
        /*0002*/ 	.short	(.L_41 - .L_40)
.L_40:
        /*0004*/ 	.word	0x00000082


	//----- nvinfo : EIATTR_KPARAM_INFO
	.align		4
.L_41:
        /*0008*/ 	.byte	0x04, 0x17
        /*000a*/ 	.short	(.L_43 - .L_42)
.L_42:
        /*000c*/ 	.word	0x00000000
        /*0010*/ 	.short	0x0004
        /*0012*/ 	.short	0x0020
        /*0014*/ 	.byte	0x00, 0xf5, 0x21, 0x00


	//----- nvinfo : EIATTR_KPARAM_INFO
	.align		4
.L_43:
        /*0018*/ 	.byte	0x04, 0x17
        /*001a*/ 	.short	(.L_45 - .L_44)
.L_44:
        /*001c*/ 	.word	0x00000000
        /*0020*/ 	.short	0x0003
        /*0022*/ 	.short	0x0018
        /*0024*/ 	.byte	0x00, 0xf0, 0x11, 0x00


	//----- nvinfo : EIATTR_KPARAM_INFO
	.align		4
.L_45:
        /*0028*/ 	.byte	0x04, 0x17
        /*002a*/ 	.short	(.L_47 - .L_46)
.L_46:
        /*002c*/ 	.word	0x00000000
        /*0030*/ 	.short	0x0002
        /*0032*/ 	.short	0x0010
        /*0034*/ 	.byte	0x00, 0xf5, 0x21, 0x00


	//----- nvinfo : EIATTR_KPARAM_INFO
	.align		4
.L_47:
        /*0038*/ 	.byte	0x04, 0x17
        /*003a*/ 	.short	(.L_49 - .L_48)
.L_48:
        /*003c*/ 	.word	0x00000000
        /*0040*/ 	.short	0x0001
        /*0042*/ 	.short	0x0008
        /*0044*/ 	.byte	0x00, 0xf5, 0x21, 0x00


	//----- nvinfo : EIATTR_KPARAM_INFO
	.align		4
.L_49:
        /*0048*/ 	.byte	0x04, 0x17
        /*004a*/ 	.short	(.L_51 - .L_50)
.L_50:
        /*004c*/ 	.word	0x00000000
        /*0050*/ 	.short	0x0000
        /*0052*/ 	.short	0x0000
        /*0054*/ 	.byte	0x00, 0xf5, 0x21, 0x00


	//----- nvinfo : EIATTR_SPARSE_MMA_MASK
	.align		4
.L_51:
        /*0058*/ 	.byte	0x03, 0x50
        /*005a*/ 	.short	0x0000


	//----- nvinfo : EIATTR_MAXREG_COUNT
	.align		4
        /*005c*/ 	.byte	0x03, 0x1b
        /*005e*/ 	.short	0x00ff


	//----- nvinfo : EIATTR_MERCURY_ISA_VERSION
	.align		4
        /*0060*/ 	.byte	0x03, 0x5f
        /*0062*/ 	.short	0x0101


	//----- nvinfo : EIATTR_VRC_CTA_INIT_COUNT
	.align		4
        /*0064*/ 	.byte	0x02, 0x4a
	.zero		1
	.zero		1


	//----- nvinfo : EIATTR_EXIT_INSTR_OFFSETS
	.align		4
        /*0068*/ 	.byte	0x04, 0x1c
        /*006a*/ 	.short	(.L_53 - .L_52)


	//   ....[0]....
.L_52:
        /*006c*/ 	.word	0x00000070


	//   ....[1]....
        /*0070*/ 	.word	0x00000170


	//----- nvinfo : EIATTR_CRS_STACK_SIZE
	.align		4
.L_53:
        /*0074*/ 	.byte	0x04, 0x1e
        /*0076*/ 	.short	(.L_55 - .L_54)
.L_54:
        /*0078*/ 	.word	0x00000000


	//----- nvinfo : EIATTR_CBANK_PARAM_SIZE
	.align		4
.L_55:
        /*007c*/ 	.byte	0x03, 0x19
        /*007e*/ 	.short	0x0028


	//----- nvinfo : EIATTR_PARAM_CBANK
	.align		4
        /*0080*/ 	.byte	0x04, 0x0a
        /*0082*/ 	.short	(.L_57 - .L_56)
	.align		4
.L_56:
        /*0084*/ 	.word	index@(.nv.constant0._Z11map_2kernelPfS_S_iPFfffE)
        /*0088*/ 	.short	0x0380
        /*008a*/ 	.short	0x0028


	//----- nvinfo : EIATTR_SW_WAR
	.align		4
.L_57:
        /*008c*/ 	.byte	0x04, 0x36
        /*008e*/ 	.short	(.L_59 - .L_58)
.L_58:
        /*0090*/ 	.word	0x00000008
.L_59:


//--------------------- .nv.callgraph             --------------------------
	.section	.nv.callgraph,"",@"SHT_CUDA_CALLGRAPH"
	.align	4
	.sectionentsize	8
	.align		4
        /*0000*/ 	.word	0x00000000
	.align		4
        /*0004*/ 	.word	0xffffffff
	.align		4
        /*0008*/ 	.word	0x00000000
	.align		4
        /*000c*/ 	.word	0xfffffffe
	.align		4
        /*0010*/ 	.word	0x00000000
	.align		4
        /*0014*/ 	.word	0xfffffffd
	.align		4
        /*0018*/ 	.word	0x00000000
	.align		4
        /*001c*/ 	.word	0xfffffffc


//--------------------- .nv.constant4             --------------------------
	.section	.nv.constant4,"a",@progbits
	.align	8
	.align		8
.nv.constant4:
        /*0000*/ 	.dword	anonymous_mult_ptr
	.align		8
        /*0008*/ 	.dword	anonymous_sum_ptr


//--------------------- .nv.constant2._Z13reduce_kernelPfS_PFfffEi --------------------------
	.section	.nv.constant2._Z13reduce_kernelPfS_PFfffEi,"a",@progbits
	.sectionflags	@""
	.align	4
.nv.constant2._Z13reduce_kernelPfS_PFfffEi:
        /*0000*/ 	.byte	0x01, 0x00, 0x00, 0x00, 0x00, 0x00, 0x00, 0x00, 0x10, 0x05, 0x00, 0x00, 0x00, 0x00, 0x00, 0x00
        /*0010*/ 	.byte	0xf0, 0x04, 0x00, 0x00, 0x00, 0x00, 0x00, 0x00


//--------------------- .nv.constant2._Z11map_2kernelPfS_S_iPFfffE --------------------------
	.section	.nv.constant2._Z11map_2kernelPfS_S_iPFfffE,"a",@progbits
	.sectionflags	@""
	.align	4
.nv.constant2._Z11map_2kernelPfS_S_iPFfffE:
        /*0000*/ 	.byte	0x01, 0x00, 0x00, 0x00, 0x00, 0x00, 0x00, 0x00, 0xa0, 0x01, 0x00, 0x00, 0x00, 0x00, 0x00, 0x00
        /*0010*/ 	.byte	0x80, 0x01, 0x00, 0x00, 0x00, 0x00, 0x00, 0x00


//--------------------- .text._Z13reduce_kernelPfS_PFfffEi --------------------------
	.section	.text._Z13reduce_kernelPfS_PFfffEi,"ax",@progbits
	.align	128
        .global         _Z13reduce_kernelPfS_PFfffEi
        .type           _Z13reduce_kernelPfS_PFfffEi,@function
        .size           _Z13reduce_kernelPfS_PFfffEi,(.L_x_10 - _Z13reduce_kernelPfS_PFfffEi)
        .other          _Z13reduce_kernelPfS_PFfffEi,@"STO_CUDA_ENTRY STV_DEFAULT"
_Z13reduce_kernelPfS_PFfffEi:
.text._Z13reduce_kernelPfS_PFfffEi:
[----:B------:R-:W-:Y:S01]  /*0000*/  LDC R1, c[0x0][0x37c] ;  /* 0x0000df00ff017b82 */ /* 0x000fe20000000800 */
[----:B------:R-:W0:Y:S07]  /*0010*/  S2R R16, SR_TID.X ;  /* 0x0000000000107919 */ /* 0x000e2e0000002100 */
[----:B------:R-:W0:Y:S01]  /*0020*/  S2UR UR4, SR_CTAID.X ;  /* 0x00000000000479c3 */ /* 0x000e220000002500 */
[----:B------:R-:W1:Y:S01]  /*0030*/  LDCU UR5, c[0x0][0x398] ;  /* 0x00007300ff0577ac */ /* 0x000e620008000800 */
[----:B------:R-:W-:Y:S01]  /*0040*/  BSSY.RECONVERGENT B6, `(.L_x_0) ;  /* 0x0000019000067945 */ /* 0x000fe20003800200 */
[----:B------:R-:W-:Y:S01]  /*0050*/  IMAD.MOV.U32 R5, RZ, RZ, RZ ;  /* 0x000000ffff057224 */ /* 0x000fe200078e00ff */
[----:B------:R-:W2:Y:S04]  /*0060*/  LDCU.64 UR36, c[0x0][0x358] ;  /* 0x00006b00ff2477ac */ /* 0x000ea80008000a00 */
[----:B------:R-:W0:Y:S01]  /*0070*/  LDC R19, c[0x0][0x360] ;  /* 0x0000d800ff137b82 */ /* 0x000e220000000800 */
[----:B------:R-:W3:Y:S01]  /*0080*/  LDCU UR38, c[0x0][0x398] ;  /* 0x00007300ff2677ac */ /* 0x000ee20008000800 */
[----:B0-----:R-:W-:-:S05]  /*0090*/  IMAD R17, R19, UR4, R16 ;  /* 0x0000000413117c24 */ /* 0x001fca000f8e0210 */
[----:B-1----:R-:W-:-:S13]  /*00a0*/  ISETP.GE.AND P0, PT, R17, UR5, PT ;  /* 0x0000000511007c0c */ /* 0x002fda000bf06270 */
[----:B--23--:R-:W-:Y:S05]  /*00b0*/  @P0 BRA `(.L_x_1) ;  /* 0x0000000000440947 */ /* 0x00cfea0003800000 */
[----:B------:R-:W0:Y:S01]  /*00c0*/  LDC.64 R22, c[0x0][0x380] ;  /* 0x0000e000ff167b82 */ /* 0x000e220000000a00 */
[----:B------:R-:W1:Y:S01]  /*00d0*/  LDCU UR4, c[0x0][0x370] ;  /* 0x00006e00ff0477ac */ /* 0x000e620008000800 */
[----:B------:R-:W-:Y:S02]  /*00e0*/  IMAD.MOV.U32 R5, RZ, RZ, RZ ;  /* 0x000000ffff057224 */ /* 0x000fe400078e00ff */
[----:B-1----:R-:W-:-:S07]  /*00f0*/  IMAD R2, R19, UR4, RZ ;  /* 0x0000000413027c24 */ /* 0x002fce000f8e02ff */
.L_x_2:
[----:B0-----:R-:W-:-:S05]  /*0100*/  IMAD.WIDE R6, R17, 0x4, R22 ;  /* 0x0000000411067825 */ /* 0x001fca00078e0216 */
[----:B------:R0:W5:Y:S01]  /*0110*/  LDG.E R4, desc[UR36][R6.64] ;  /* 0x0000002406047981 */ /* 0x000162000c1e1900 */
[----:B------:R-:W1:Y:S01]  /*0120*/  LDC R8, c[0x0][0x390] ;  /* 0x0000e400ff087b82 */ /* 0x000e620000000800 */
[----:B------:R-:W-:Y:S01]  /*0130*/  IMAD.IADD R17, R2, 0x1, R17 ;  /* 0x0000000102117824 */ /* 0x000fe200078e0211 */
[----:B------:R-:W-:Y:S01]  /*0140*/  MOV R20, 0x1a0 ;  /* 0x000001a000147802 */ /* 0x000fe20000000f00 */
[----:B------:R-:W-:-:S03]  /*0150*/  IMAD.MOV.U32 R21, RZ, RZ, 0x0 ;  /* 0x00000000ff157424 */ /* 0x000fc600078e00ff */
[----:B------:R-:W-:-:S04]  /*0160*/  ISETP.GE.AND P0, PT, R17, UR38, PT ;  /* 0x0000002611007c0c */ /* 0x000fc8000bf06270 */
[----:B------:R-:W-:Y:S01]  /*0170*/  P2R R0, PR, RZ, 0x1 ;  /* 0x00000001ff007803 */ /* 0x000fe20000000000 */
[----:B01----:R-:W1:Y:S08]  /*0180*/  LDC.64 R8, c[0x2][R8] ;  /* 0x0080000008087b82 */ /* 0x003e700000000a00 */
[----:B-1---5:R-:W-:Y:S05]  /*0190*/  CALL.REL.NOINC R8 `(_Z13reduce_kernelPfS_PFfffEi) ;  /* 0xfffffffc08987344 */ /* 0x022fea0003c3ffff */
[----:B------:R-:W-:Y:S02]  /*01a0*/  ISETP.GE.AND P6, PT, R17, UR38, PT ;  /* 0x0000002611007c0c */ /* 0x000fe4000bfc6270 */
[----:B------:R-:W-:-:S11]  /*01b0*/  MOV R5, R4 ;  /* 0x0000000400057202 */ /* 0x000fd60000000f00 */
[----:B------:R-:W-:Y:S05]  /*01c0*/  @!P6 BRA `(.L_x_2) ;  /* 0xfffffffc00cce947 */ /* 0x000fea000383ffff */
.L_x_1:
[----:B------:R-:W-:Y:S05]  /*01d0*/  BSYNC.RECONVERGENT B6 ;  /* 0x0000000000067941 */ /* 0x000fea0003800200 */
.L_x_0:
[----:B------:R-:W0:Y:S01]  /*01e0*/  S2UR UR5, SR_CgaCtaId ;  /* 0x00000000000579c3 */ /* 0x000e220000008800 */
[----:B------:R-:W-:Y:S01]  /*01f0*/  UMOV UR4, 0x400 ;  /* 0x0000040000047882 */ /* 0x000fe20000000000 */
[----:B------:R-:W-:Y:S01]  /*0200*/  ISETP.GE.U32.AND P0, PT, R19, 0x2, PT ;  /* 0x000000021300780c */ /* 0x000fe20003f06070 */
[----:B0-----:R-:W-:-:S06]  /*0210*/  ULEA UR4, UR5, UR4, 0x18 ;  /* 0x0000000405047291 */ /* 0x001fcc000f8ec0ff */
[----:B------:R-:W-:Y:S01]  /*0220*/  LEA R2, R16, UR4, 0x2 ;  /* 0x0000000410027c11 */ /* 0x000fe2000f8e10ff */
[----:B------:R-:W-:Y:S05]  /*0230*/  WARPSYNC.ALL ;  /* 0x0000000000007948 */ /* 0x000fea0003800000 */
[----:B------:R0:W-:Y:S01]  /*0240*/  STS [R2], R5 ;  /* 0x0000000502007388 */ /* 0x0001e20000000800 */
[----:B------:R-:W-:Y:S06]  /*0250*/  BAR.SYNC.DEFER_BLOCKING 0x0 ;  /* 0x0000000000007b1d */ /* 0x000fec0000010000 */
[----:B------:R-:W-:Y:S05]  /*0260*/  @!P0 BRA `(.L_x_3) ;  /* 0x0000000000448947 */ /* 0x000fea0003800000 */
.L_x_5:
[----:B------:R-:W-:-:S04]  /*0270*/  SHF.R.U32.HI R17, RZ, 0x1, R19 ;  /* 0x00000001ff117819 */ /* 0x000fc80000011613 */
[----:B------:R-:W-:-:S13]  /*0280*/  ISETP.GE.U32.AND P0, PT, R16, R17, PT ;  /* 0x000000111000720c */ /* 0x000fda0003f06070 */
[----:B-1----:R-:W-:Y:S05]  /*0290*/  @P0 BRA `(.L_x_4) ;  /* 0x0000000000240947 */ /* 0x002fea0003800000 */
[----:B------:R-:W1:Y:S01]  /*02a0*/  LDC R0, c[0x0][0x390] ;  /* 0x0000e400ff007b82 */ /* 0x000e620000000800 */
[----:B------:R-:W-:Y:S01]  /*02b0*/  IMAD R4, R17, 0x4, R2 ;  /* 0x0000000411047824 */ /* 0x000fe200078e0202 */
[----:B0-----:R0:W2:Y:S01]  /*02c0*/  LDS R5, [R2] ;  /* 0x0000000002057984 */ /* 0x0010a20000000800 */
[----:B------:R-:W-:Y:S01]  /*02d0*/  MOV R20, 0x320 ;  /* 0x0000032000147802 */ /* 0x000fe20000000f00 */
[----:B------:R-:W-:-:S03]  /*02e0*/  IMAD.MOV.U32 R21, RZ, RZ, 0x0 ;  /* 0x00000000ff157424 */ /* 0x000fc600078e00ff */
[----:B------:R-:W3:Y:S02]  /*02f0*/  LDS R4, [R4] ;  /* 0x0000000004047984 */ /* 0x000ee40000000800 */
[----:B-123--:R0:W1:Y:S02]  /*0300*/  LDC.64 R6, c[0x2][R0] ;  /* 0x0080000000067b82 */ /* 0x00e0640000000a00 */
[----:B01----:R-:W-:Y:S05]  /*0310*/  CALL.REL.NOINC R6 `(_Z13reduce_kernelPfS_PFfffEi) ;  /* 0xfffffffc06387344 */ /* 0x003fea0003c3ffff */
[----:B------:R1:W-:Y:S02]  /*0320*/  STS [R2], R4 ;  /* 0x0000000402007388 */ /* 0x0003e40000000800 */
.L_x_4:
[----:B------:R-:W-:Y:S05]  /*0330*/  WARPSYNC.ALL ;  /* 0x0000000000007948 */ /* 0x000fea0003800000 */
[----:B------:R-:W-:Y:S01]  /*0340*/  BAR.SYNC.DEFER_BLOCKING 0x0 ;  /* 0x0000000000007b1d */ /* 0x000fe20000010000 */
[----:B------:R-:W-:Y:S01]  /*0350*/  ISETP.GT.U32.AND P0, PT, R19, 0x3, PT ;  /* 0x000000031300780c */ /* 0x000fe20003f04070 */
[----:B------:R-:W-:-:S12]  /*0360*/  IMAD.MOV.U32 R19, RZ, RZ, R17 ;  /* 0x000000ffff137224 */ /* 0x000fd800078e0011 */
[----:B------:R-:W-:Y:S05]  /*0370*/  @P0 BRA `(.L_x_5) ;  /* 0xfffffffc00bc0947 */ /* 0x000fea000383ffff */
.L_x_3:
[----:B------:R-:W-:-:S13]  /*0380*/  ISETP.NE.AND P0, PT, R16, RZ, PT ;  /* 0x000000ff1000720c */ /* 0x000fda0003f05270 */
[----:B------:R-:W-:Y:S05]  /*0390*/  @P0 EXIT ;  /* 0x000000000000094d */ /* 0x000fea0003800000 */
.L_x_6:
[----:B01----:R-:W0:Y:S02]  /*03a0*/  LDC.64 R2, c[0x0][0x388] ;  /* 0x0000e200ff027b82 */ /* 0x003e240000000a00 */
[----:B0-----:R-:W2:Y:S01]  /*03b0*/  LDG.E R2, desc[UR36][R2.64] ;  /* 0x0000002402027981 */ /* 0x001ea2000c1e1900 */
[----:B------:R-:W-:Y:S05]  /*03c0*/  YIELD ;  /* 0x0000000000007946 */ /* 0x000fea0003800000 */
[----:B------:R-:W0:Y:S01]  /*03d0*/  S2UR UR5, SR_CgaCtaId ;  /* 0x00000000000579c3 */ /* 0x000e220000008800 */
[----:B------:R-:W-:Y:S01]  /*03e0*/  UMOV UR4, 0x400 ;  /* 0x0000040000047882 */ /* 0x000fe20000000000 */
[----:B------:R-:W-:Y:S01]  /*03f0*/  MOV R20, 0x470 ;  /* 0x0000047000147802 */ /* 0x000fe20000000f00 */
[----:B------:R-:W-:-:S05]  /*0400*/  IMAD.MOV.U32 R21, RZ, RZ, 0x0 ;  /* 0x00000000ff157424 */ /* 0x000fca00078e00ff */
[----:B------:R-:W1:Y:S01]  /*0410*/  LDC R0, c[0x0][0x390] ;  /* 0x0000e400ff007b82 */ /* 0x000e620000000800 */
[----:B0-----:R-:W-:-:S07]  /*0420*/  ULEA UR4, UR5, UR4, 0x18 ;  /* 0x0000000405047291 */ /* 0x001fce000f8ec0ff */
[----:B-1----:R0:W1:Y:S02]  /*0430*/  LDC.64 R6, c[0x2][R0] ;  /* 0x0080000000067b82 */ /* 0x0020640000000a00 */
[----:B------:R-:W3:Y:S02]  /*0440*/  LDS R4, [UR4] ;  /* 0x00000004ff047984 */ /* 0x000ee40008000800 */
[----:B0123--:R-:W-:-:S07]  /*0450*/  MOV R5, R2 ;  /* 0x0000000200057202 */ /* 0x00ffce0000000f00 */
[----:B------:R-:W-:Y:S05]  /*0460*/  CALL.REL.NOINC R6 `(_Z13reduce_kernelPfS_PFfffEi) ;  /* 0xfffffff806e47344 */ /* 0x000fea0003c3ffff */
[----:B------:R-:W0:Y:S01]  /*0470*/  LDCU.64 UR4, c[0x0][0x388] ;  /* 0x00007100ff0477ac */ /* 0x000e220008000a00 */
[----:B------:R-:W-:Y:S01]  /*0480*/  IMAD.MOV.U32 R3, RZ, RZ, R4 ;  /* 0x000000ffff037224 */ /* 0x000fe200078e0004 */
[----:B0-----:R-:W-:Y:S01]  /*0490*/  MOV R4, UR4 ;  /* 0x0000000400047c02 */ /* 0x001fe20008000f00 */
[----:B------:R-:W-:-:S05]  /*04a0*/  IMAD.U32 R5, RZ, RZ, UR5 ;  /* 0x00000005ff057e24 */ /* 0x000fca000f8e00ff */
[----:B------:R-:W2:Y:S02]  /*04b0*/  ATOMG.E.CAS.STRONG.GPU PT, R3, [R4], R2, R3 ;  /* 0x00000002040373a9 */ /* 0x000ea400001ee103 */
[----:B--2---:R-:W-:-:S13]  /*04c0*/  FSETP.NEU.AND P0, PT, R2, R3, PT ;  /* 0x000000030200720b */ /* 0x004fda0003f0d000 */
[----:B------:R-:W-:Y:S05]  /*04d0*/  @P0 BRA `(.L_x_6) ;  /* 0xfffffffc00b00947 */ /* 0x000fea000383ffff */
[----:B------:R-:W-:Y:S05]  /*04e0*/  EXIT ;  /* 0x000000000000794d */ /* 0x000fea0003800000 */
        .type           $_Z13reduce_kernelPfS_PFfffEi$_Z13anonymous_sumff,@function
        .size           $_Z13reduce_kernelPfS_PFfffEi$_Z13anonymous_sumff,($_Z13reduce_kernelPfS_PFfffEi$_Z14anonymous_multff - $_Z13reduce_kernelPfS_PFfffEi$_Z13anonymous_sumff)
$_Z13reduce_kernelPfS_PFfffEi$_Z13anonymous_sumff:
[----:B------:R-:W-:Y:S01]  /*04f0*/  FADD R4, R4, R5 ;  /* 0x0000000504047221 */ /* 0x000fe20000000000 */
[----:B------:R-:W-:Y:S06]  /*0500*/  RET.REL.NODEC R20 `(_Z13reduce_kernelPfS_PFfffEi) ;  /* 0xfffffff814bc7950 */ /* 0x000fec0003c3ffff */
        .type           $_Z13reduce_kernelPfS_PFfffEi$_Z14anonymous_multff,@function
        .size           $_Z13reduce_kernelPfS_PFfffEi$_Z14anonymous_multff,(.L_x_10 - $_Z13reduce_kernelPfS_PFfffEi$_Z14anonymous_multff)
$_Z13reduce_kernelPfS_PFfffEi$_Z14anonymous_multff:
[----:B------:R-:W-:Y:S01]  /*0510*/  FMUL R4, R4, R5 ;  /* 0x0000000504047220 */ /* 0x000fe20000400000 */
[----:B------:R-:W-:Y:S06]  /*0520*/  RET.REL.NODEC R20 `(_Z13reduce_kernelPfS_PFfffEi) ;  /* 0xfffffff814b47950 */ /* 0x000fec0003c3ffff */
.L_x_7:
[----:B------:R-:W-:-:S00]  /*0530*/  BRA `(.L_x_7) ;  /* 0xfffffffc00fc7947 */ /* 0x000fc0000383ffff */
[----:B------:R-:W-:-:S00]  /*0540*/  NOP ;  /* 0x0000000000007918 */ /* 0x000fc00000000000 */
        /* <DEDUP_REMOVED lines=11> */
.L_x_10:


//--------------------- .text._Z11map_2kernelPfS_S_iPFfffE --------------------------
	.section	.text._Z11map_2kernelPfS_S_iPFfffE,"ax",@progbits
	.align	128
        .global         _Z11map_2kernelPfS_S_iPFfffE
        .type           _Z11map_2kernelPfS_S_iPFfffE,@function
        .size           _Z11map_2kernelPfS_S_iPFfffE,(.L_x_12 - _Z11map_2kernelPfS_S_iPFfffE)
        .other          _Z11map_2kernelPfS_S_iPFfffE,@"STO_CUDA_ENTRY STV_DEFAULT"
_Z11map_2kernelPfS_S_iPFfffE:
.text._Z11map_2kernelPfS_S_iPFfffE:
[----:B------:R-:W-:Y:S01]  /*0000*/  LDC R1, c[0x0][0x37c] ;  /* 0x0000df00ff017b82 */ /* 0x000fe20000000800 */
[----:B------:R-:W0:Y:S07]  /*0010*/  S2R R3, SR_TID.X ;  /* 0x0000000000037919 */ /* 0x000e2e0000002100 */
[----:B------:R-:W0:Y:S01]  /*0020*/  S2UR UR4, SR_CTAID.X ;  /* 0x00000000000479c3 */ /* 0x000e220000002500 */
[----:B------:R-:W1:Y:S07]  /*0030*/  LDCU UR5, c[0x0][0x398] ;  /* 0x00007300ff0577ac */ /* 0x000e6e0008000800 */
[----:B------:R-:W0:Y:S02]  /*0040*/  LDC R2, c[0x0][0x360] ;  /* 0x0000d800ff027b82 */ /* 0x000e240000000800 */
[----:B0-----:R-:W-:-:S05]  /*0050*/  IMAD R2, R2, UR4, R3 ;  /* 0x0000000402027c24 */ /* 0x001fca000f8e0203 */
[----:B-1----:R-:W-:-:S13]  /*0060*/  ISETP.GE.AND P0, PT, R2, UR5, PT ;  /* 0x0000000502007c0c */ /* 0x002fda000bf06270 */
[----:B------:R-:W-:Y:S05]  /*0070*/  @P0 EXIT ;  /* 0x000000000000094d */ /* 0x000fea0003800000 */
[----:B------:R-:W0:Y:S01]  /*0080*/  LDC.64 R6, c[0x0][0x380] ;  /* 0x0000e000ff067b82 */ /* 0x000e220000000a00 */
[----:B------:R-:W1:Y:S07]  /*0090*/  LDCU.64 UR36, c[0x0][0x358] ;  /* 0x00006b00ff2477ac */ /* 0x000e6e0008000a00 */
[----:B------:R-:W2:Y:S01]  /*00a0*/  LDC.64 R8, c[0x0][0x388] ;  /* 0x0000e200ff087b82 */ /* 0x000ea20000000a00 */
[----:B0-----:R-:W-:-:S05]  /*00b0*/  IMAD.WIDE R6, R2, 0x4, R6 ;  /* 0x0000000402067825 */ /* 0x001fca00078e0206 */
[----:B-1----:R0:W5:Y:S01]  /*00c0*/  LDG.E R4, desc[UR36][R6.64] ;  /* 0x0000002406047981 */ /* 0x002162000c1e1900 */
[----:B--2---:R-:W-:-:S05]  /*00d0*/  IMAD.WIDE R8, R2, 0x4, R8 ;  /* 0x0000000402087825 */ /* 0x004fca00078e0208 */
[----:B------:R0:W5:Y:S01]  /*00e0*/  LDG.E R5, desc[UR36][R8.64] ;  /* 0x0000002408057981 */ /* 0x000162000c1e1900 */
[----:B------:R-:W1:Y:S01]  /*00f0*/  LDC R10, c[0x0][0x3a0] ;  /* 0x0000e800ff0a7b82 */ /* 0x000e620000000800 */
[----:B------:R-:W-:Y:S01]  /*0100*/  HFMA2 R21, -RZ, RZ, 0, 0 ;  /* 0x00000000ff157431 */ /* 0x000fe200000001ff */
[----:B------:R-:W-:-:S06]  /*0110*/  MOV R20, 0x140 ;  /* 0x0000014000147802 */ /* 0x000fcc0000000f00 */
[----:B01----:R-:W1:Y:S02]  /*0120*/  LDC.64 R10, c[0x2][R10] ;  /* 0x008000000a0a7b82 */ /* 0x003e640000000a00 */
[----:B-1---5:R-:W-:Y:S05]  /*0130*/  CALL.REL.NOINC R10 `(_Z11map_2kernelPfS_S_iPFfffE) ;  /* 0xfffffffc0ab07344 */ /* 0x022fea0003c3ffff */
[----:B------:R-:W0:Y:S02]  /*0140*/  LDC.64 R6, c[0x0][0x390] ;  /* 0x0000e400ff067b82 */ /* 0x000e240000000a00 */
[----:B0-----:R-:W-:-:S05]  /*0150*/  IMAD.WIDE R2, R2, 0x4, R6 ;  /* 0x0000000402027825 */ /* 0x001fca00078e0206 */
[----:B------:R-:W-:Y:S01]  /*0160*/  STG.E desc[UR36][R2.64], R4 ;  /* 0x0000000402007986 */ /* 0x000fe2000c101924 */
[----:B------:R-:W-:Y:S05]  /*0170*/  EXIT ;  /* 0x000000000000794d */ /* 0x000fea0003800000 */
        .type           $_Z11map_2kernelPfS_S_iPFfffE$_Z13anonymous_sumff,@function
        .size           $_Z11map_2kernelPfS_S_iPFfffE$_Z13anonymous_sumff,($_Z11map_2kernelPfS_S_iPFfffE$_Z14anonymous_multff - $_Z11map_2kernelPfS_S_iPFfffE$_Z13anonymous_sumff)
$_Z11map_2kernelPfS_S_iPFfffE$_Z13anonymous_sumff:
[----:B------:R-:W-:Y:S01]  /*0180*/  FADD R4, R4, R5 ;  /* 0x0000000504047221 */ /* 0x000fe20000000000 */
[----:B------:R-:W-:Y:S06]  /*0190*/  RET.REL.NODEC R20 `(_Z11map_2kernelPfS_S_iPFfffE) ;  /* 0xfffffffc14987950 */ /* 0x000fec0003c3ffff */
        .type           $_Z11map_2kernelPfS_S_iPFfffE$_Z14anonymous_multff,@function
        .size           $_Z11map_2kernelPfS_S_iPFfffE$_Z14anonymous_multff,(.L_x_12 - $_Z11map_2kernelPfS_S_iPFfffE$_Z14anonymous_multff)
$_Z11map_2kernelPfS_S_iPFfffE$_Z14anonymous_multff:
[----:B------:R-:W-:Y:S01]  /*01a0*/  FMUL R4, R4, R5 ;  /* 0x0000000504047220 */ /* 0x000fe20000400000 */
[----:B------:R-:W-:Y:S06]  /*01b0*/  RET.REL.NODEC R20 `(_Z11map_2kernelPfS_S_iPFfffE) ;  /* 0xfffffffc14907950 */ /* 0x000fec0003c3ffff */
.L_x_8:
        /* <DEDUP_REMOVED lines=12> */
.L_x_12:


//--------------------- .nv.global.init           --------------------------
	.section	.nv.global.init,"aw",@progbits
	.align	8
.nv.global.init:
	.type		anonymous_mult_ptr,@object
	.size		anonymous_mult_ptr,(anonymous_sum_ptr - anonymous_mult_ptr)
anonymous_mult_ptr:
        /*0000*/ 	.byte	0x08, 0x00, 0x00, 0x00, 0x00, 0x00, 0x00, 0x00
	.type		anonymous_sum_ptr,@object
	.size		anonymous_sum_ptr,(.L_1 - anonymous_sum_ptr)
anonymous_sum_ptr:
        /*0008*/ 	.byte	0x10, 0x00, 0x00, 0x00, 0x00, 0x00, 0x00, 0x00
.L_1:


//--------------------- .nv.shared._Z13reduce_kernelPfS_PFfffEi --------------------------
	.section	.nv.shared._Z13reduce_kernelPfS_PFfffEi,"aw",@nobits
	.sectionflags	@""
	.align	4
.nv.shared._Z13reduce_kernelPfS_PFfffEi:
	.zero		2048


//--------------------- .nv.shared.reserved.0     --------------------------
	.section	.nv.shared.reserved.0,"aw",@nobits
	.weak		__nv_reservedSMEM_offset_0_alias
	.size		__nv_reservedSMEM_offset_0_alias, 0, 64
	.other		__nv_reservedSMEM_offset_0_alias,@"STO_CUDA_RESERVED_SHARED STV_DEFAULT"
__nv_reservedSMEM_offset_0_alias:
	.zero		0
	.zero		64


//--------------------- .nv.constant0._Z13reduce_kernelPfS_PFfffEi --------------------------
	.section	.nv.constant0._Z13reduce_kernelPfS_PFfffEi,"a",@progbits
	.sectionflags	@""
	.align	4
.nv.constant0._Z13reduce_kernelPfS_PFfffEi:
	.zero		924


//--------------------- .nv.constant0._Z11map_2kernelPfS_S_iPFfffE --------------------------
	.section	.nv.constant0._Z11map_2kernelPfS_S_iPFfffE,"a",@progbits
	.sectionflags	@""
	.align	4
.nv.constant0._Z11map_2kernelPfS_S_iPFfffE:
	.zero		936


//--------------------- SYMBOLS --------------------------

	.type		.nv.reservedSmem.offset0,@object
	.size		.nv.reservedSmem.offset0,0x4
	.type		.nv.reservedSmem.cap,@object
	.size		.nv.reservedSmem.cap,0x4
